//
// Generated by NVIDIA NVVM Compiler
//
// Compiler Build ID: CL-36424714
// Cuda compilation tools, release 13.0, V13.0.88
// Based on NVVM 20.0.0
//

.version 9.0
.target sm_100
.address_size 64

	// .globl	_Z3kerPiS_S_

.visible .entry _Z3kerPiS_S_(
	.param .u64 .ptr .align 1 _Z3kerPiS_S__param_0,
	.param .u64 .ptr .align 1 _Z3kerPiS_S__param_1,
	.param .u64 .ptr .align 1 _Z3kerPiS_S__param_2
)
{
	.reg .b32 	%r<5>;
	.reg .b64 	%rd<11>;

	ld.param.u64 	%rd1, [_Z3kerPiS_S__param_0];
	ld.param.u64 	%rd2, [_Z3kerPiS_S__param_1];
	ld.param.u64 	%rd3, [_Z3kerPiS_S__param_2];
	cvta.to.global.u64 	%rd4, %rd3;
	cvta.to.global.u64 	%rd5, %rd2;
	cvta.to.global.u64 	%rd6, %rd1;
	mov.u32 	%r1, %tid.x;
	mul.wide.u32 	%rd7, %r1, 4;
	add.s64 	%rd8, %rd6, %rd7;
	ld.global.u32 	%r2, [%rd8];
	add.s64 	%rd9, %rd5, %rd7;
	ld.global.u32 	%r3, [%rd9];
	add.s32 	%r4, %r3, %r2;
	add.s64 	%rd10, %rd4, %rd7;
	st.global.u32 	[%rd10], %r4;
	ret;

}


// ===== COMPILED SASS (sm_100) =====

	.target	sm_100

	.elftype	@"ET_EXEC"


//--------------------- .note.nv.tkinfo           --------------------------
	.section	.note.nv.tkinfo,"",@"SHT_NOTE"
	.sectionflags	@"SHF_NOTE_NV_TKINFO"
	.tkinfo
        /*0018*/ 	.word	0x00000002
        /*0030*/ 	.string	""
        /*0030*/ 	.string	"ptxas"
        /*0030*/ 	.string	"Cuda compilation tools, release 13.0, V13.0.88"
        /*0030*/ 	.string	"Build cuda_13.0.r13.0/compiler.36424714_0"
        /*0030*/ 	.string	"-arch sm_100 -m 64 "



//--------------------- .note.nv.cuinfo           --------------------------
	.section	.note.nv.cuinfo,"",@"SHT_NOTE"
	.sectionflags	@"SHF_NOTE_NV_CUINFO"
        /*0018*/ 	.short	0x0002
        /*001a*/ 	.short	0x0064
        /*001c*/ 	.short	0x0082
	.zero		2


//--------------------- .nv.info                  --------------------------
	.section	.nv.info,"",@"SHT_CUDA_INFO"
	.align	4


	//----- nvinfo : EIATTR_REGCOUNT
	.align		4
        /*0000*/ 	.byte	0x04, 0x2f
        /*0002*/ 	.short	(.L_1 - .L_0)
	.align		4
.L_0:
        /*0004*/ 	.word	index@(_Z3kerPiS_S_)
        /*0008*/ 	.word	0x0000000c


	//----- nvinfo : EIATTR_FRAME_SIZE
	.align		4
.L_1:
        /*000c*/ 	.byte	0x04, 0x11
        /*000e*/ 	.short	(.L_3 - .L_2)
	.align		4
.L_2:
        /*0010*/ 	.word	index@(_Z3kerPiS_S_)
        /*0014*/ 	.word	0x00000000


	//----- nvinfo : EIATTR_MIN_STACK_SIZE
	.align		4
.L_3:
        /*0018*/ 	.byte	0x04, 0x12
        /*001a*/ 	.short	(.L_5 - .L_4)
	.align		4
.L_4:
        /*001c*/ 	.word	index@(_Z3kerPiS_S_)
        /*0020*/ 	.word	0x00000000
.L_5:


//--------------------- .nv.compat                --------------------------
	.section	.nv.compat,"",@"SHT_CUDA_COMPAT_INFO"
	.align	4
        /*0000*/ 	.byte	0x02, 0x09, 0x00, 0x00, 0x02, 0x02, 0x01, 0x00, 0x02, 0x05, 0x05, 0x00, 0x03, 0x07, 0x01, 0x01
        /*0010*/ 	.byte	0x02, 0x03, 0x00, 0x00, 0x02, 0x06, 0x01, 0x00, 0x04, 0x0b, 0x08, 0x00, 0x09, 0x00, 0x00, 0x00
        /*0020*/ 	.byte	0x00, 0x00, 0x00, 0x00


//--------------------- .nv.info._Z3kerPiS_S_     --------------------------
	.section	.nv.info._Z3kerPiS_S_,"",@"SHT_CUDA_INFO"
	.sectionflags	@""
	.align	4


	//----- nvinfo : EIATTR_CUDA_API_VERSION
	.align		4
        /*0000*/ 	.byte	0x04, 0x37
        /*0002*/ 	.short	(.L_7 - .L_6)
.L_6:
        /*0004*/ 	.word	0x00000082


	//----- nvinfo : EIATTR_KPARAM_INFO
	.align		4
.L_7:
        /*0008*/ 	.byte	0x04, 0x17
        /*000a*/ 	.short	(.L_9 - .L_8)
.L_8:
        /*000c*/ 	.word	0x00000000
        /*0010*/ 	.short	0x0002
        /*0012*/ 	.short	0x0010
        /*0014*/ 	.byte	0x00, 0xf5, 0x21, 0x00


	//----- nvinfo : EIATTR_KPARAM_INFO
	.align		4
.L_9:
        /*0018*/ 	.byte	0x04, 0x17
        /*001a*/ 	.short	(.L_11 - .L_10)
.L_10:
        /*001c*/ 	.word	0x00000000
        /*0020*/ 	.short	0x0001
        /*0022*/ 	.short	0x0008
        /*0024*/ 	.byte	0x00, 0xf5, 0x21, 0x00


	//----- nvinfo : EIATTR_KPARAM_INFO
	.align		4
.L_11:
        /*0028*/ 	.byte	0x04, 0x17
        /*002a*/ 	.short	(.L_13 - .L_12)
.L_12:
        /*002c*/ 	.word	0x00000000
        /*0030*/ 	.short	0x0000
        /*0032*/ 	.short	0x0000
        /*0034*/ 	.byte	0x00, 0xf5, 0x21, 0x00


	//----- nvinfo : EIATTR_SPARSE_MMA_MASK
	.align		4
.L_13:
        /*0038*/ 	.byte	0x03, 0x50
        /*003a*/ 	.short	0x0000


	//----- nvinfo : EIATTR_MAXREG_COUNT
	.align		4
        /*003c*/ 	.byte	0x03, 0x1b
        /*003e*/ 	.short	0x00ff


	//----- nvinfo : EIATTR_MERCURY_ISA_VERSION
	.align		4
        /*0040*/ 	.byte	0x03, 0x5f
        /*0042*/ 	.short	0x0101


	//----- nvinfo : EIATTR_VRC_CTA_INIT_COUNT
	.align		4
        /*0044*/ 	.byte	0x02, 0x4a
	.zero		1
	.zero		1


	//----- nvinfo : EIATTR_EXIT_INSTR_OFFSETS
	.align		4
        /*0048*/ 	.byte	0x04, 0x1c
        /*004a*/ 	.short	(.L_15 - .L_14)


	//   ....[0]....
.L_14:
        /*004c*/ 	.word	0x000000d0


	//----- nvinfo : EIATTR_CBANK_PARAM_SIZE
	.align		4
.L_15:
        /*0050*/ 	.byte	0x03, 0x19
        /*0052*/ 	.short	0x0018


	//----- nvinfo : EIATTR_PARAM_CBANK
	.align		4
        /*0054*/ 	.byte	0x04, 0x0a
        /*0056*/ 	.short	(.L_17 - .L_16)
	.align		4
.L_16:
        /*0058*/ 	.word	index@(.nv.constant0._Z3kerPiS_S_)
        /*005c*/ 	.short	0x0380
        /*005e*/ 	.short	0x0018


	//----- nvinfo : EIATTR_SW_WAR
	.align		4
.L_17:
        /*0060*/ 	.byte	0x04, 0x36
        /*0062*/ 	.short	(.L_19 - .L_18)
.L_18:
        /*0064*/ 	.word	0x00000008
.L_19:


//--------------------- .nv.callgraph             --------------------------
	.section	.nv.callgraph,"",@"SHT_CUDA_CALLGRAPH"
	.align	4
	.sectionentsize	8
	.align		4
        /*0000*/ 	.word	0x00000000
	.align		4
        /*0004*/ 	.word	0xffffffff
	.align		4
        /*0008*/ 	.word	0x00000000
	.align		4
        /*000c*/ 	.word	0xfffffffe
	.align		4
        /*0010*/ 	.word	0x00000000
	.align		4
        /*0014*/ 	.word	0xfffffffd
	.align		4
        /*0018*/ 	.word	0x00000000
	.align		4
        /*001c*/ 	.word	0xfffffffc


//--------------------- .text._Z3kerPiS_S_        --------------------------
	.section	.text._Z3kerPiS_S_,"ax",@progbits
	.align	128
        .global         _Z3kerPiS_S_
        .type           _Z3kerPiS_S_,@function
        .size           _Z3kerPiS_S_,(.L_x_1 - _Z3kerPiS_S_)
        .other          _Z3kerPiS_S_,@"STO_CUDA_ENTRY STV_DEFAULT"
_Z3kerPiS_S_:
.text._Z3kerPiS_S_:
[----:B------:R-:W-:Y:S01]  /*0000*/  LDC R1, c[0x0][0x37c] ;  /* 0x0000df00ff017b82 */ /* 0x000fe20000000800 */
[----:B------:R-:W0:Y:S07]  /*0010*/  S2R R9, SR_TID.X ;  /* 0x0000000000097919 */ /* 0x000e2e0000002100 */
[----:B------:R-:W0:Y:S01]  /*0020*/  LDC.64 R2, c[0x0][0x380] ;  /* 0x0000e000ff027b82 */ /* 0x000e220000000a00 */
[----:B------:R-:W1:Y:S07]  /*0030*/  LDCU.64 UR4, c[0x0][0x358] ;  /* 0x00006b00ff0477ac */ /* 0x000e6e0008000a00 */
[----:B------:R-:W2:Y:S08]  /*0040*/  LDC.64 R4, c[0x0][0x388] ;  /* 0x0000e200ff047b82 */ /* 0x000eb00000000a00 */
[----:B------:R-:W3:Y:S01]  /*0050*/  LDC.64 R6, c[0x0][0x390] ;  /* 0x0000e400ff067b82 */ /* 0x000ee20000000a00 */
[----:B0-----:R-:W-:-:S04]  /*0060*/  IMAD.WIDE.U32 R2, R9, 0x4, R2 ;  /* 0x0000000409027825 */ /* 0x001fc800078e0002 */
[C---:B--2---:R-:W-:Y:S02]  /*0070*/  IMAD.WIDE.U32 R4, R9.reuse, 0x4, R4 ;  /* 0x0000000409047825 */ /* 0x044fe400078e0004 */
[----:B-1----:R-:W2:Y:S04]  /*0080*/  LDG.E R2, desc[UR4][R2.64] ;  /* 0x0000000402027981 */ /* 0x002ea8000c1e1900 */
[----:B------:R-:W2:Y:S01]  /*0090*/  LDG.E R5, desc[UR4][R4.64] ;  /* 0x0000000404057981 */ /* 0x000ea2000c1e1900 */
[----:B---3--:R-:W-:Y:S01]  /*00a0*/  IMAD.WIDE.U32 R6, R9, 0x4, R6 ;  /* 0x0000000409067825 */ /* 0x008fe200078e0006 */
[----:B--2---:R-:W-:-:S05]  /*00b0*/  IADD3 R9, PT, PT, R2, R5, RZ ;  /* 0x0000000502097210 */ /* 0x004fca0007ffe0ff */
[----:B------:R-:W-:Y:S01]  /*00c0*/  STG.E desc[UR4][R6.64], R9 ;  /* 0x0000000906007986 */ /* 0x000fe2000c101904 */
[----:B------:R-:W-:Y:S05]  /*00d0*/  EXIT ;  /* 0x000000000000794d */ /* 0x000fea0003800000 */
.L_x_0:
[----:B------:R-:W-:-:S00]  /*00e0*/  BRA `(.L_x_0) ;  /* 0xfffffffc00fc7947 */ /* 0x000fc0000383ffff */
[----:B------:R-:W-:-:S00]  /*00f0*/  NOP ;  /* 0x0000000000007918 */ /* 0x000fc00000000000 */
        /* <DEDUP_REMOVED lines=8> */
.L_x_1:


//--------------------- .nv.shared.reserved.0     --------------------------
	.section	.nv.shared.reserved.0,"aw",@nobits
	.weak		__nv_reservedSMEM_offset_0_alias
	.size		__nv_reservedSMEM_offset_0_alias, 0, 64
	.other		__nv_reservedSMEM_offset_0_alias,@"STO_CUDA_RESERVED_SHARED STV_DEFAULT"
__nv_reservedSMEM_offset_0_alias:
	.zero		0
	.zero		64


//--------------------- .nv.constant0._Z3kerPiS_S_ --------------------------
	.section	.nv.constant0._Z3kerPiS_S_,"a",@progbits
	.sectionflags	@""
	.align	4
.nv.constant0._Z3kerPiS_S_:
	.zero		920


//--------------------- SYMBOLS --------------------------

	.type		.nv.reservedSmem.offset0,@object
	.size		.nv.reservedSmem.offset0,0x4
